	.headerflags	@"EF_CUDA_TEXMODE_UNIFIED EF_CUDA_64BIT_ADDRESS EF_CUDA_SM86 EF_CUDA_VIRTUAL_SM(EF_CUDA_SM86)"
	.elftype	@"ET_EXEC"


//--------------------- .nv.info                  --------------------------
	.section	.nv.info,"",@"SHT_CUDA_INFO"
	.align	4


	//----- nvinfo : EIATTR_REGCOUNT
	.align		4
        /*0000*/ 	.byte	0x04, 0x2f
        /*0002*/ 	.short	(.L_1 - .L_0)
	.align		4
.L_0:
        /*0004*/ 	.word	index@(triton_poi_fused_cat_11)
        /*0008*/ 	.word	0x0000001a


	//----- nvinfo : EIATTR_MIN_STACK_SIZE
	.align		4
.L_1:
        /*000c*/ 	.byte	0x04, 0x12
        /*000e*/ 	.short	(.L_3 - .L_2)
	.align		4
.L_2:
        /*0010*/ 	.word	index@(triton_poi_fused_cat_11)
        /*0014*/ 	.word	0x00000000


	//----- nvinfo : EIATTR_FRAME_SIZE
	.align		4
.L_3:
        /*0018*/ 	.byte	0x04, 0x11
        /*001a*/ 	.short	(.L_5 - .L_4)
	.align		4
.L_4:
        /*001c*/ 	.word	index@(triton_poi_fused_cat_11)
        /*0020*/ 	.word	0x00000000


	//----- nvinfo : EIATTR_MIN_STACK_SIZE
	.align		4
.L_5:
        /*0024*/ 	.byte	0x04, 0x12
        /*0026*/ 	.short	(.L_7 - .L_6)
	.align		4
.L_6:
        /*0028*/ 	.word	index@(triton_poi_fused_cat_11)
        /*002c*/ 	.word	0x00000000
.L_7:


//--------------------- .nv.info.triton_poi_fused_cat_11 --------------------------
	.section	.nv.info.triton_poi_fused_cat_11,"",@"SHT_CUDA_INFO"
	.sectionflags	@""
	.align	4


	//----- nvinfo : EIATTR_CUDA_API_VERSION
	.align		4
        /*0000*/ 	.byte	0x04, 0x37
        /*0002*/ 	.short	(.L_9 - .L_8)
.L_8:
        /*0004*/ 	.word	0x0000007c


	//----- nvinfo : EIATTR_SW2861232_WAR
	.align		4
.L_9:
        /*0008*/ 	.byte	0x01, 0x35
	.zero		2


	//----- nvinfo : EIATTR_PARAM_CBANK
	.align		4
        /*000c*/ 	.byte	0x04, 0x0a
        /*000e*/ 	.short	(.L_11 - .L_10)
	.align		4
.L_10:
        /*0010*/ 	.word	index@(.nv.constant0.triton_poi_fused_cat_11)
        /*0014*/ 	.short	0x0160
        /*0016*/ 	.short	0x0030


	//----- nvinfo : EIATTR_CBANK_PARAM_SIZE
	.align		4
.L_11:
        /*0018*/ 	.byte	0x03, 0x19
        /*001a*/ 	.short	0x0030


	//----- nvinfo : EIATTR_KPARAM_INFO
	.align		4
        /*001c*/ 	.byte	0x04, 0x17
        /*001e*/ 	.short	(.L_13 - .L_12)
.L_12:
        /*0020*/ 	.word	0x00000000
        /*0024*/ 	.short	0x0005
        /*0026*/ 	.short	0x0028
        /*0028*/ 	.byte	0x00, 0xf4, 0x21, 0x00


	//----- nvinfo : EIATTR_KPARAM_INFO
	.align		4
.L_13:
        /*002c*/ 	.byte	0x04, 0x17
        /*002e*/ 	.short	(.L_15 - .L_14)
.L_14:
        /*0030*/ 	.word	0x00000000
        /*0034*/ 	.short	0x0004
        /*0036*/ 	.short	0x0020
        /*0038*/ 	.byte	0x00, 0xf0, 0x11, 0x00


	//----- nvinfo : EIATTR_KPARAM_INFO
	.align		4
.L_15:
        /*003c*/ 	.byte	0x04, 0x17
        /*003e*/ 	.short	(.L_17 - .L_16)
.L_16:
        /*0040*/ 	.word	0x00000000
        /*0044*/ 	.short	0x0003
        /*0046*/ 	.short	0x0018
        /*0048*/ 	.byte	0x00, 0xf4, 0x21, 0x00


	//----- nvinfo : EIATTR_KPARAM_INFO
	.align		4
.L_17:
        /*004c*/ 	.byte	0x04, 0x17
        /*004e*/ 	.short	(.L_19 - .L_18)
.L_18:
        /*0050*/ 	.word	0x00000000
        /*0054*/ 	.short	0x0002
        /*0056*/ 	.short	0x0010
        /*0058*/ 	.byte	0x00, 0xf4, 0x21, 0x00


	//----- nvinfo : EIATTR_KPARAM_INFO
	.align		4
.L_19:
        /*005c*/ 	.byte	0x04, 0x17
        /*005e*/ 	.short	(.L_21 - .L_20)
.L_20:
        /*0060*/ 	.word	0x00000000
        /*0064*/ 	.short	0x0001
        /*0066*/ 	.short	0x0008
        /*0068*/ 	.byte	0x00, 0xf4, 0x21, 0x00


	//----- nvinfo : EIATTR_KPARAM_INFO
	.align		4
.L_21:
        /*006c*/ 	.byte	0x04, 0x17
        /*006e*/ 	.short	(.L_23 - .L_22)
.L_22:
        /*0070*/ 	.word	0x00000000
        /*0074*/ 	.short	0x0000
        /*0076*/ 	.short	0x0000
        /*0078*/ 	.byte	0x00, 0xf4, 0x21, 0x00


	//----- nvinfo : EIATTR_MAXREG_COUNT
	.align		4
.L_23:
        /*007c*/ 	.byte	0x03, 0x1b
        /*007e*/ 	.short	0x00ff


	//----- nvinfo : EIATTR_EXIT_INSTR_OFFSETS
	.align		4
        /*0080*/ 	.byte	0x04, 0x1c
        /*0082*/ 	.short	(.L_25 - .L_24)


	//   ....[0]....
.L_24:
        /*0084*/ 	.word	0x000003b0


	//----- nvinfo : EIATTR_REQNTID
	.align		4
.L_25:
        /*0088*/ 	.byte	0x04, 0x10
        /*008a*/ 	.short	(.L_27 - .L_26)
.L_26:
        /*008c*/ 	.word	0x00000100
        /*0090*/ 	.word	0x00000001
        /*0094*/ 	.word	0x00000001
.L_27:


//--------------------- .nv.callgraph             --------------------------
	.section	.nv.callgraph,"",@"SHT_CUDA_CALLGRAPH"
	.align	4
	.sectionentsize	8
	.align		4
        /*0000*/ 	.word	0x00000000
	.align		4
        /*0004*/ 	.word	0xffffffff
	.align		4
        /*0008*/ 	.word	0x00000000
	.align		4
        /*000c*/ 	.word	0xfffffffe
	.align		4
        /*0010*/ 	.word	0x00000000
	.align		4
        /*0014*/ 	.word	0xfffffffd
	.align		4
        /*0018*/ 	.word	0x00000000
	.align		4
        /*001c*/ 	.word	0xfffffffc


//--------------------- .nv.rel.action            --------------------------
	.section	.nv.rel.action,"",@"SHT_CUDA_RELOCINFO"
	.align	8
	.sectionentsize	8
        /*0000*/ 	.byte	0x73, 0x00, 0x00, 0x00, 0x00, 0x00, 0x00, 0x00, 0x00, 0x00, 0x00, 0x11, 0x25, 0x00, 0x05, 0x36


//--------------------- .nv.constant0.triton_poi_fused_cat_11 --------------------------
	.section	.nv.constant0.triton_poi_fused_cat_11,"a",@progbits
	.sectionflags	@""
	.align	4
.nv.constant0.triton_poi_fused_cat_11:
	.zero		400


//--------------------- .text.triton_poi_fused_cat_11 --------------------------
	.section	.text.triton_poi_fused_cat_11,"ax",@progbits
	.sectioninfo	@"SHI_REGISTERS=26"
	.align	128
        .global         triton_poi_fused_cat_11
        .type           triton_poi_fused_cat_11,@function
        .size           triton_poi_fused_cat_11,(.L_x_1 - triton_poi_fused_cat_11)
        .other          triton_poi_fused_cat_11,@"STO_CUDA_ENTRY STV_DEFAULT"
triton_poi_fused_cat_11:
.text.triton_poi_fused_cat_11:
[----:B------:R-:W-:Y:S02]  /*0000*/  IMAD.MOV.U32 R1, RZ, RZ, c[0x0][0x28] ;  /* 0x00000a00ff017624 */ /* 0x000fe400078e00ff */
[----:B------:R-:W0:Y:S01]  /*0010*/  S2R R0, SR_TID.X ;  /* 0x0000000000007919 */ /* 0x000e220000002100 */
[----:B------:R-:W-:Y:S01]  /*0020*/  IMAD.MOV.U32 R13, RZ, RZ, 0x8 ;  /* 0x00000008ff0d7424 */ /* 0x000fe200078e00ff */
[----:B------:R-:W-:Y:S01]  /*0030*/  CS2R R8, SRZ ;  /* 0x0000000000087805 */ /* 0x000fe2000001ff00 */
[----:B------:R-:W-:Y:S01]  /*0040*/  CS2R R10, SRZ ;  /* 0x00000000000a7805 */ /* 0x000fe2000001ff00 */
[----:B------:R-:W1:Y:S01]  /*0050*/  S2R R5, SR_CTAID.X ;  /* 0x0000000000057919 */ /* 0x000e620000002500 */
[----:B------:R-:W-:Y:S01]  /*0060*/  ULDC.64 UR4, c[0x0][0x118] ;  /* 0x0000460000047ab9 */ /* 0x000fe20000000a00 */
[----:B0-----:R-:W-:Y:S01]  /*0070*/  IMAD.SHL.U32 R0, R0, 0x2, RZ ;  /* 0x0000000200007824 */ /* 0x001fe200078e00ff */
[----:B-1----:R-:W-:-:S04]  /*0080*/  SHF.R.S32.HI R3, RZ, 0x16, R5 ;  /* 0x00000016ff037819 */ /* 0x002fc80000011405 */
[----:B------:R-:W-:Y:S02]  /*0090*/  LOP3.LUT R0, R0, 0x1fe, RZ, 0xc0, !PT ;  /* 0x000001fe00007812 */ /* 0x000fe400078ec0ff */
[----:B------:R-:W-:-:S03]  /*00a0*/  SGXT R3, R3, 0x1 ;  /* 0x000000010303781a */ /* 0x000fc60000000200 */
[----:B------:R-:W-:-:S05]  /*00b0*/  IMAD R0, R5, 0x200, R0 ;  /* 0x0000020005007824 */ /* 0x000fca00078e0200 */
[CC--:B------:R-:W-:Y:S02]  /*00c0*/  LEA.HI R2, R3.reuse, R0.reuse, RZ, 0x2 ;  /* 0x0000000003027211 */ /* 0x0c0fe400078f10ff */
[----:B------:R-:W-:Y:S02]  /*00d0*/  LEA.HI R6, R3, R0, RZ, 0x7 ;  /* 0x0000000003067211 */ /* 0x000fe400078f38ff */
[--C-:B------:R-:W-:Y:S02]  /*00e0*/  SHF.R.S32.HI R4, RZ, 0x2, R2.reuse ;  /* 0x00000002ff047819 */ /* 0x100fe40000011402 */
[----:B------:R-:W-:Y:S02]  /*00f0*/  SHF.R.S32.HI R5, RZ, 0x1f, R2 ;  /* 0x0000001fff057819 */ /* 0x000fe40000011402 */
[----:B------:R-:W-:Y:S02]  /*0100*/  LOP3.LUT R3, R2, 0xfffffffc, RZ, 0xc0, !PT ;  /* 0xfffffffc02037812 */ /* 0x000fe400078ec0ff */
[----:B------:R-:W-:-:S02]  /*0110*/  LEA.HI R5, R5, R4, RZ, 0x5 ;  /* 0x0000000405057211 */ /* 0x000fc400078f28ff */
[----:B------:R-:W-:Y:S01]  /*0120*/  SHF.R.S32.HI R2, RZ, 0x7, R6 ;  /* 0x00000007ff027819 */ /* 0x000fe20000011406 */
[----:B------:R-:W-:Y:S01]  /*0130*/  IMAD.IADD R3, R0, 0x1, -R3 ;  /* 0x0000000100037824 */ /* 0x000fe200078e0a03 */
[----:B------:R-:W-:-:S05]  /*0140*/  LOP3.LUT R5, R5, 0xffffffe0, RZ, 0xc0, !PT ;  /* 0xffffffe005057812 */ /* 0x000fca00078ec0ff */
[----:B------:R-:W-:Y:S02]  /*0150*/  IMAD.IADD R5, R4, 0x1, -R5 ;  /* 0x0000000104057824 */ /* 0x000fe400078e0a05 */
[C---:B------:R-:W-:Y:S02]  /*0160*/  IMAD R4, R2.reuse, 0x38, R3 ;  /* 0x0000003802047824 */ /* 0x040fe400078e0203 */
[C---:B------:R-:W-:Y:S01]  /*0170*/  IMAD.SHL.U32 R3, R5.reuse, 0x4, RZ ;  /* 0x0000000405037824 */ /* 0x040fe200078e00ff */
[----:B------:R-:W-:Y:S01]  /*0180*/  IADD3 R7, R5, -0x4, RZ ;  /* 0xfffffffc05077810 */ /* 0x000fe20007ffe0ff */
[----:B------:R-:W-:Y:S01]  /*0190*/  IMAD R2, R2, -0x70, R0 ;  /* 0xffffff9002027824 */ /* 0x000fe200078e0200 */
[----:B------:R-:W-:Y:S02]  /*01a0*/  SHF.R.S32.HI R6, RZ, 0x1f, R4 ;  /* 0x0000001fff067819 */ /* 0x000fe40000011404 */
[----:B------:R-:W-:Y:S02]  /*01b0*/  IADD3 R16, P3, R3, R4, RZ ;  /* 0x0000000403107210 */ /* 0x000fe40007f7e0ff */
[----:B------:R-:W-:-:S02]  /*01c0*/  ISETP.GT.AND P1, PT, R5, 0x11, PT ;  /* 0x000000110500780c */ /* 0x000fc40003f24270 */
[----:B------:R-:W-:Y:S02]  /*01d0*/  LEA.HI.X.SX32 R3, R3, R6, 0x1, P3 ;  /* 0x0000000603037211 */ /* 0x000fe400018f0eff */
[----:B------:R-:W-:Y:S02]  /*01e0*/  ISETP.GE.U32.AND P2, PT, R7, 0xe, PT ;  /* 0x0000000e0700780c */ /* 0x000fe40003f46070 */
[C---:B------:R-:W-:Y:S01]  /*01f0*/  SHF.L.U64.HI R14, R16.reuse, 0x3, R3 ;  /* 0x00000003100e7819 */ /* 0x040fe20000010203 */
[----:B------:R-:W-:Y:S01]  /*0200*/  IMAD.SHL.U32 R16, R16, 0x8, RZ ;  /* 0x0000000810107824 */ /* 0x000fe200078e00ff */
[----:B------:R-:W-:Y:S01]  /*0210*/  ISETP.GE.AND P0, PT, R5, 0x4, PT ;  /* 0x000000040500780c */ /* 0x000fe20003f06270 */
[----:B------:R-:W-:Y:S01]  /*0220*/  IMAD.WIDE R2, R2, R13, c[0x0][0x160] ;  /* 0x0000580002027625 */ /* 0x000fe200078e020d */
[----:B------:R-:W-:Y:S01]  /*0230*/  CS2R R4, SRZ ;  /* 0x0000000000047805 */ /* 0x000fe2000001ff00 */
[----:B------:R-:W-:Y:S01]  /*0240*/  CS2R R12, SRZ ;  /* 0x00000000000c7805 */ /* 0x000fe2000001ff00 */
[C---:B------:R-:W-:Y:S01]  /*0250*/  IADD3 R18, P4, R16.reuse, c[0x0][0x170], RZ ;  /* 0x00005c0010127a10 */ /* 0x040fe20007f9e0ff */
[----:B------:R-:W-:Y:S01]  /*0260*/  CS2R R6, SRZ ;  /* 0x0000000000067805 */ /* 0x000fe2000001ff00 */
[----:B------:R-:W-:-:S02]  /*0270*/  IADD3 R16, P3, R16, c[0x0][0x168], RZ ;  /* 0x00005a0010107a10 */ /* 0x000fc40007f7e0ff */
[C---:B------:R-:W-:Y:S02]  /*0280*/  IADD3.X R19, R14.reuse, c[0x0][0x174], RZ, P4, !PT ;  /* 0x00005d000e137a10 */ /* 0x040fe400027fe4ff */
[----:B------:R-:W-:Y:S02]  /*0290*/  IADD3.X R17, R14, c[0x0][0x16c], RZ, P3, !PT ;  /* 0x00005b000e117a10 */ /* 0x000fe40001ffe4ff */
[----:B------:R-:W-:Y:S01]  /*02a0*/  CS2R R14, SRZ ;  /* 0x00000000000e7805 */ /* 0x000fe2000001ff00 */
[----:B------:R-:W2:Y:S04]  /*02b0*/  @P1 LDG.E.128 R8, [R18.64+-0x240] ;  /* 0xfffdc00412081981 */ /* 0x000ea8000c1e1d00 */
[----:B------:R0:W3:Y:S04]  /*02c0*/  @!P0 LDG.E.128 R4, [R2.64] ;  /* 0x0000000402048981 */ /* 0x0000e8000c1e1d00 */
[----:B------:R-:W4:Y:S01]  /*02d0*/  @!P2 LDG.E.128 R12, [R16.64+-0x80] ;  /* 0xffff8004100ca981 */ /* 0x000f22000c1e1d00 */
[----:B------:R-:W-:-:S04]  /*02e0*/  IMAD.MOV.U32 R23, RZ, RZ, 0x4 ;  /* 0x00000004ff177424 */ /* 0x000fc800078e00ff */
[----:B0-----:R-:W-:Y:S01]  /*02f0*/  IMAD.WIDE R2, R0, R23, c[0x0][0x178] ;  /* 0x00005e0000027625 */ /* 0x001fe200078e0217 */
[----:B--2---:R-:W-:Y:S08]  /*0300*/  F2F.F32.F64 R8, R8 ;  /* 0x0000000800087310 */ /* 0x004ff00000301000 */
[----:B------:R-:W-:Y:S08]  /*0310*/  F2F.F32.F64 R10, R10 ;  /* 0x0000000a000a7310 */ /* 0x000ff00000301000 */
[----:B----4-:R-:W0:Y:S08]  /*0320*/  F2F.F32.F64 R20, R12 ;  /* 0x0000000c00147310 */ /* 0x010e300000301000 */
[----:B------:R-:W1:Y:S08]  /*0330*/  F2F.F32.F64 R21, R14 ;  /* 0x0000000e00157310 */ /* 0x000e700000301000 */
[----:B---3--:R-:W2:Y:S08]  /*0340*/  F2F.F32.F64 R5, R4 ;  /* 0x0000000400057310 */ /* 0x008eb00000301000 */
[----:B------:R-:W3:Y:S01]  /*0350*/  F2F.F32.F64 R6, R6 ;  /* 0x0000000600067310 */ /* 0x000ee20000301000 */
[----:B0-----:R-:W-:-:S02]  /*0360*/  @P2 FSEL R20, R8, RZ, P1 ;  /* 0x000000ff08142208 */ /* 0x001fc40000800000 */
[----:B-1----:R-:W-:Y:S02]  /*0370*/  @P2 FSEL R21, R10, RZ, P1 ;  /* 0x000000ff0a152208 */ /* 0x002fe40000800000 */
[----:B--2---:R-:W-:Y:S02]  /*0380*/  FSEL R20, R5, R20, !P0 ;  /* 0x0000001405147208 */ /* 0x004fe40004000000 */
[----:B---3--:R-:W-:-:S05]  /*0390*/  FSEL R21, R6, R21, !P0 ;  /* 0x0000001506157208 */ /* 0x008fca0004000000 */
[----:B------:R-:W-:Y:S01]  /*03a0*/  STG.E.64 [R2.64], R20 ;  /* 0x0000001402007986 */ /* 0x000fe2000c101b04 */
[----:B------:R-:W-:Y:S05]  /*03b0*/  EXIT ;  /* 0x000000000000794d */ /* 0x000fea0003800000 */
.L_x_0:
[----:B------:R-:W-:-:S00]  /*03c0*/  BRA `(.L_x_0) ;  /* 0xfffffff000007947 */ /* 0x000fc0000383ffff */
[----:B------:R-:W-:-:S00]  /*03d0*/  NOP ;  /* 0x0000000000007918 */ /* 0x000fc00000000000 */
        /* <DEDUP_REMOVED lines=10> */
.L_x_1:
